//
// Generated by NVIDIA NVVM Compiler
//
// Compiler Build ID: CL-36424714
// Cuda compilation tools, release 13.0, V13.0.88
// Based on NVVM 20.0.0
//

.version 9.0
.target sm_100
.address_size 64

	// .globl	_Z7d_mergePiS_S_i

.visible .entry _Z7d_mergePiS_S_i(
	.param .u64 .ptr .align 1 _Z7d_mergePiS_S_i_param_0,
	.param .u64 .ptr .align 1 _Z7d_mergePiS_S_i_param_1,
	.param .u64 .ptr .align 1 _Z7d_mergePiS_S_i_param_2,
	.param .u32 _Z7d_mergePiS_S_i_param_3
)
{
	.reg .pred 	%p<14>;
	.reg .b32 	%r<58>;
	.reg .b64 	%rd<23>;

	ld.param.u64 	%rd4, [_Z7d_mergePiS_S_i_param_0];
	ld.param.u64 	%rd5, [_Z7d_mergePiS_S_i_param_1];
	ld.param.u64 	%rd6, [_Z7d_mergePiS_S_i_param_2];
	ld.param.u32 	%r24, [_Z7d_mergePiS_S_i_param_3];
	cvta.to.global.u64 	%rd1, %rd6;
	cvta.to.global.u64 	%rd2, %rd5;
	cvta.to.global.u64 	%rd3, %rd4;
	mov.u32 	%r25, %ctaid.x;
	mov.u32 	%r26, %ntid.x;
	mov.u32 	%r27, %tid.x;
	mad.lo.s32 	%r1, %r25, %r26, %r27;
	setp.ge.s32 	%p1, %r1, %r24;
	@%p1 bra 	$L__BB0_20;
	mul.wide.s32 	%rd7, %r1, 4;
	add.s64 	%rd8, %rd3, %rd7;
	ld.global.u32 	%r2, [%rd8];
	add.s32 	%r53, %r24, -1;
	mul.wide.s32 	%rd9, %r24, 4;
	add.s64 	%rd10, %rd2, %rd9;
	ld.global.u32 	%r29, [%rd10+-4];
	setp.gt.s32 	%p2, %r2, %r29;
	mov.b32 	%r51, 0;
	mov.u32 	%r52, %r24;
	@%p2 bra 	$L__BB0_10;
	ld.global.u32 	%r31, [%rd2];
	setp.lt.s32 	%p3, %r2, %r31;
	mov.b32 	%r51, 0;
	mov.u32 	%r52, %r51;
	@%p3 bra 	$L__BB0_10;
	setp.lt.s32 	%p4, %r24, 1;
	@%p4 bra 	$L__BB0_10;
	mov.b32 	%r48, 0;
	mov.u32 	%r47, %r53;
$L__BB0_5:
	add.s32 	%r35, %r47, %r48;
	shr.u32 	%r52, %r35, 1;
	mul.wide.u32 	%rd11, %r52, 4;
	add.s64 	%rd12, %rd2, %rd11;
	ld.global.u32 	%r7, [%rd12];
	setp.ge.s32 	%p5, %r2, %r7;
	@%p5 bra 	$L__BB0_7;
	add.s32 	%r47, %r52, -1;
	bra.uni 	$L__BB0_9;
$L__BB0_7:
	setp.le.s32 	%p6, %r2, %r7;
	mov.b32 	%r51, 1;
	@%p6 bra 	$L__BB0_10;
	add.s32 	%r48, %r52, 1;
$L__BB0_9:
	setp.le.s32 	%p7, %r48, %r47;
	mov.b32 	%r51, 0;
	@%p7 bra 	$L__BB0_5;
$L__BB0_10:
	add.s32 	%r38, %r51, %r1;
	add.s32 	%r39, %r38, %r52;
	mul.wide.s32 	%rd13, %r39, 4;
	add.s64 	%rd14, %rd1, %rd13;
	st.global.u32 	[%rd14], %r2;
	add.s64 	%rd16, %rd2, %rd7;
	ld.global.u32 	%r14, [%rd16];
	add.s64 	%rd18, %rd3, %rd9;
	ld.global.u32 	%r40, [%rd18+-4];
	setp.gt.s32 	%p8, %r14, %r40;
	mov.u32 	%r57, %r24;
	@%p8 bra 	$L__BB0_19;
	ld.global.u32 	%r42, [%rd3];
	setp.lt.s32 	%p9, %r14, %r42;
	mov.b32 	%r57, 0;
	@%p9 bra 	$L__BB0_19;
	setp.lt.s32 	%p10, %r24, 1;
	@%p10 bra 	$L__BB0_19;
	mov.b32 	%r54, 0;
$L__BB0_14:
	add.s32 	%r45, %r53, %r54;
	shr.u32 	%r57, %r45, 1;
	mul.wide.u32 	%rd19, %r57, 4;
	add.s64 	%rd20, %rd3, %rd19;
	ld.global.u32 	%r18, [%rd20];
	setp.ge.s32 	%p11, %r14, %r18;
	@%p11 bra 	$L__BB0_16;
	add.s32 	%r53, %r57, -1;
	bra.uni 	$L__BB0_18;
$L__BB0_16:
	setp.le.s32 	%p12, %r14, %r18;
	@%p12 bra 	$L__BB0_19;
	add.s32 	%r54, %r57, 1;
$L__BB0_18:
	setp.le.s32 	%p13, %r54, %r53;
	@%p13 bra 	$L__BB0_14;
$L__BB0_19:
	add.s32 	%r46, %r57, %r1;
	mul.wide.s32 	%rd21, %r46, 4;
	add.s64 	%rd22, %rd1, %rd21;
	st.global.u32 	[%rd22], %r14;
$L__BB0_20:
	ret;

}


// ===== COMPILED SASS (sm_100) =====

	.target	sm_100

	.elftype	@"ET_EXEC"


//--------------------- .note.nv.tkinfo           --------------------------
	.section	.note.nv.tkinfo,"",@"SHT_NOTE"
	.sectionflags	@"SHF_NOTE_NV_TKINFO"
	.tkinfo
        /*0018*/ 	.word	0x00000002
        /*0030*/ 	.string	""
        /*0030*/ 	.string	"ptxas"
        /*0030*/ 	.string	"Cuda compilation tools, release 13.0, V13.0.88"
        /*0030*/ 	.string	"Build cuda_13.0.r13.0/compiler.36424714_0"
        /*0030*/ 	.string	"-arch sm_100 -m 64 "



//--------------------- .note.nv.cuinfo           --------------------------
	.section	.note.nv.cuinfo,"",@"SHT_NOTE"
	.sectionflags	@"SHF_NOTE_NV_CUINFO"
        /*0018*/ 	.short	0x0002
        /*001a*/ 	.short	0x0064
        /*001c*/ 	.short	0x0082
	.zero		2


//--------------------- .nv.info                  --------------------------
	.section	.nv.info,"",@"SHT_CUDA_INFO"
	.align	4


	//----- nvinfo : EIATTR_REGCOUNT
	.align		4
        /*0000*/ 	.byte	0x04, 0x2f
        /*0002*/ 	.short	(.L_1 - .L_0)
	.align		4
.L_0:
        /*0004*/ 	.word	index@(_Z7d_mergePiS_S_i)
        /*0008*/ 	.word	0x00000012


	//----- nvinfo : EIATTR_FRAME_SIZE
	.align		4
.L_1:
        /*000c*/ 	.byte	0x04, 0x11
        /*000e*/ 	.short	(.L_3 - .L_2)
	.align		4
.L_2:
        /*0010*/ 	.word	index@(_Z7d_mergePiS_S_i)
        /*0014*/ 	.word	0x00000000


	//----- nvinfo : EIATTR_MIN_STACK_SIZE
	.align		4
.L_3:
        /*0018*/ 	.byte	0x04, 0x12
        /*001a*/ 	.short	(.L_5 - .L_4)
	.align		4
.L_4:
        /*001c*/ 	.word	index@(_Z7d_mergePiS_S_i)
        /*0020*/ 	.word	0x00000000
.L_5:


//--------------------- .nv.compat                --------------------------
	.section	.nv.compat,"",@"SHT_CUDA_COMPAT_INFO"
	.align	4
        /*0000*/ 	.byte	0x02, 0x09, 0x00, 0x00, 0x02, 0x02, 0x01, 0x00, 0x02, 0x05, 0x05, 0x00, 0x03, 0x07, 0x01, 0x01
        /*0010*/ 	.byte	0x02, 0x03, 0x00, 0x00, 0x02, 0x06, 0x01, 0x00, 0x04, 0x0b, 0x08, 0x00, 0x09, 0x00, 0x00, 0x00
        /*0020*/ 	.byte	0x00, 0x00, 0x00, 0x00


//--------------------- .nv.info._Z7d_mergePiS_S_i --------------------------
	.section	.nv.info._Z7d_mergePiS_S_i,"",@"SHT_CUDA_INFO"
	.sectionflags	@""
	.align	4


	//----- nvinfo : EIATTR_CUDA_API_VERSION
	.align		4
        /*0000*/ 	.byte	0x04, 0x37
        /*0002*/ 	.short	(.L_7 - .L_6)
.L_6:
        /*0004*/ 	.word	0x00000082


	//----- nvinfo : EIATTR_KPARAM_INFO
	.align		4
.L_7:
        /*0008*/ 	.byte	0x04, 0x17
        /*000a*/ 	.short	(.L_9 - .L_8)
.L_8:
        /*000c*/ 	.word	0x00000000
        /*0010*/ 	.short	0x0003
        /*0012*/ 	.short	0x0018
        /*0014*/ 	.byte	0x00, 0xf0, 0x11, 0x00


	//----- nvinfo : EIATTR_KPARAM_INFO
	.align		4
.L_9:
        /*0018*/ 	.byte	0x04, 0x17
        /*001a*/ 	.short	(.L_11 - .L_10)
.L_10:
        /*001c*/ 	.word	0x00000000
        /*0020*/ 	.short	0x0002
        /*0022*/ 	.short	0x0010
        /*0024*/ 	.byte	0x00, 0xf5, 0x21, 0x00


	//----- nvinfo : EIATTR_KPARAM_INFO
	.align		4
.L_11:
        /*0028*/ 	.byte	0x04, 0x17
        /*002a*/ 	.short	(.L_13 - .L_12)
.L_12:
        /*002c*/ 	.word	0x00000000
        /*0030*/ 	.short	0x0001
        /*0032*/ 	.short	0x0008
        /*0034*/ 	.byte	0x00, 0xf5, 0x21, 0x00


	//----- nvinfo : EIATTR_KPARAM_INFO
	.align		4
.L_13:
        /*0038*/ 	.byte	0x04, 0x17
        /*003a*/ 	.short	(.L_15 - .L_14)
.L_14:
        /*003c*/ 	.word	0x00000000
        /*0040*/ 	.short	0x0000
        /*0042*/ 	.short	0x0000
        /*0044*/ 	.byte	0x00, 0xf5, 0x21, 0x00


	//----- nvinfo : EIATTR_SPARSE_MMA_MASK
	.align		4
.L_15:
        /*0048*/ 	.byte	0x03, 0x50
        /*004a*/ 	.short	0x0000


	//----- nvinfo : EIATTR_MAXREG_COUNT
	.align		4
        /*004c*/ 	.byte	0x03, 0x1b
        /*004e*/ 	.short	0x00ff


	//----- nvinfo : EIATTR_MERCURY_ISA_VERSION
	.align		4
        /*0050*/ 	.byte	0x03, 0x5f
        /*0052*/ 	.short	0x0101


	//----- nvinfo : EIATTR_VRC_CTA_INIT_COUNT
	.align		4
        /*0054*/ 	.byte	0x02, 0x4a
	.zero		1
	.zero		1


	//----- nvinfo : EIATTR_EXIT_INSTR_OFFSETS
	.align		4
        /*0058*/ 	.byte	0x04, 0x1c
        /*005a*/ 	.short	(.L_17 - .L_16)


	//   ....[0]....
.L_16:
        /*005c*/ 	.word	0x00000070


	//   ....[1]....
        /*0060*/ 	.word	0x000005f0


	//----- nvinfo : EIATTR_CRS_STACK_SIZE
	.align		4
.L_17:
        /*0064*/ 	.byte	0x04, 0x1e
        /*0066*/ 	.short	(.L_19 - .L_18)
.L_18:
        /*0068*/ 	.word	0x00000000


	//----- nvinfo : EIATTR_CBANK_PARAM_SIZE
	.align		4
.L_19:
        /*006c*/ 	.byte	0x03, 0x19
        /*006e*/ 	.short	0x001c


	//----- nvinfo : EIATTR_PARAM_CBANK
	.align		4
        /*0070*/ 	.byte	0x04, 0x0a
        /*0072*/ 	.short	(.L_21 - .L_20)
	.align		4
.L_20:
        /*0074*/ 	.word	index@(.nv.constant0._Z7d_mergePiS_S_i)
        /*0078*/ 	.short	0x0380
        /*007a*/ 	.short	0x001c


	//----- nvinfo : EIATTR_SW_WAR
	.align		4
.L_21:
        /*007c*/ 	.byte	0x04, 0x36
        /*007e*/ 	.short	(.L_23 - .L_22)
.L_22:
        /*0080*/ 	.word	0x00000008
.L_23:


//--------------------- .nv.callgraph             --------------------------
	.section	.nv.callgraph,"",@"SHT_CUDA_CALLGRAPH"
	.align	4
	.sectionentsize	8
	.align		4
        /*0000*/ 	.word	0x00000000
	.align		4
        /*0004*/ 	.word	0xffffffff
	.align		4
        /*0008*/ 	.word	0x00000000
	.align		4
        /*000c*/ 	.word	0xfffffffe
	.align		4
        /*0010*/ 	.word	0x00000000
	.align		4
        /*0014*/ 	.word	0xfffffffd
	.align		4
        /*0018*/ 	.word	0x00000000
	.align		4
        /*001c*/ 	.word	0xfffffffc


//--------------------- .text._Z7d_mergePiS_S_i   --------------------------
	.section	.text._Z7d_mergePiS_S_i,"ax",@progbits
	.align	128
        .global         _Z7d_mergePiS_S_i
        .type           _Z7d_mergePiS_S_i,@function
        .size           _Z7d_mergePiS_S_i,(.L_x_11 - _Z7d_mergePiS_S_i)
        .other          _Z7d_mergePiS_S_i,@"STO_CUDA_ENTRY STV_DEFAULT"
_Z7d_mergePiS_S_i:
.text._Z7d_mergePiS_S_i:
[----:B------:R-:W-:Y:S01]  /*0000*/  LDC R1, c[0x0][0x37c] ;  /* 0x0000df00ff017b82 */ /* 0x000fe20000000800 */
[----:B------:R-:W0:Y:S07]  /*0010*/  S2R R3, SR_TID.X ;  /* 0x0000000000037919 */ /* 0x000e2e0000002100 */
[----:B------:R-:W0:Y:S08]  /*0020*/  S2UR UR4, SR_CTAID.X ;  /* 0x00000000000479c3 */ /* 0x000e300000002500 */
[----:B------:R-:W0:Y:S08]  /*0030*/  LDC R0, c[0x0][0x360] ;  /* 0x0000d800ff007b82 */ /* 0x000e300000000800 */
[----:B------:R-:W1:Y:S01]  /*0040*/  LDC R15, c[0x0][0x398] ;  /* 0x0000e600ff0f7b82 */ /* 0x000e620000000800 */
[----:B0-----:R-:W-:-:S05]  /*0050*/  IMAD R0, R0, UR4, R3 ;  /* 0x0000000400007c24 */ /* 0x001fca000f8e0203 */
[----:B-1----:R-:W-:-:S13]  /*0060*/  ISETP.GE.AND P0, PT, R0, R15, PT ;  /* 0x0000000f0000720c */ /* 0x002fda0003f06270 */
[----:B------:R-:W-:Y:S05]  /*0070*/  @P0 EXIT ;  /* 0x000000000000094d */ /* 0x000fea0003800000 */
[----:B------:R-:W0:Y:S01]  /*0080*/  LDC.64 R2, c[0x0][0x388] ;  /* 0x0000e200ff027b82 */ /* 0x000e220000000a00 */
[----:B------:R-:W1:Y:S07]  /*0090*/  LDCU.64 UR4, c[0x0][0x358] ;  /* 0x00006b00ff0477ac */ /* 0x000e6e0008000a00 */
[----:B------:R-:W2:Y:S01]  /*00a0*/  LDC.64 R6, c[0x0][0x380] ;  /* 0x0000e000ff067b82 */ /* 0x000ea20000000a00 */
[----:B0-----:R-:W-:-:S06]  /*00b0*/  IMAD.WIDE R8, R15, 0x4, R2 ;  /* 0x000000040f087825 */ /* 0x001fcc00078e0202 */
[----:B-1----:R-:W3:Y:S01]  /*00c0*/  LDG.E R8, desc[UR4][R8.64+-0x4] ;  /* 0xfffffc0408087981 */ /* 0x002ee2000c1e1900 */
[----:B--2---:R-:W-:-:S05]  /*00d0*/  IMAD.WIDE R6, R0, 0x4, R6 ;  /* 0x0000000400067825 */ /* 0x004fca00078e0206 */
[----:B------:R-:W3:Y:S01]  /*00e0*/  LDG.E R5, desc[UR4][R6.64] ;  /* 0x0000000406057981 */ /* 0x000ee2000c1e1900 */
[----:B------:R-:W0:Y:S01]  /*00f0*/  LDCU UR6, c[0x0][0x398] ;  /* 0x00007300ff0677ac */ /* 0x000e220008000800 */
[----:B------:R-:W-:Y:S01]  /*0100*/  BSSY.RECONVERGENT B0, `(.L_x_0) ;  /* 0x0000021000007945 */ /* 0x000fe20003800200 */
[----:B------:R-:W-:Y:S02]  /*0110*/  VIADD R4, R15, 0xffffffff ;  /* 0xffffffff0f047836 */ /* 0x000fe40000000000 */
[----:B------:R-:W-:Y:S01]  /*0120*/  IMAD.MOV.U32 R11, RZ, RZ, RZ ;  /* 0x000000ffff0b7224 */ /* 0x000fe200078e00ff */
[----:B0-----:R-:W-:Y:S02]  /*0130*/  MOV R13, UR6 ;  /* 0x00000006000d7c02 */ /* 0x001fe40008000f00 */
[----:B---3--:R-:W-:-:S13]  /*0140*/  ISETP.GT.AND P0, PT, R5, R8, PT ;  /* 0x000000080500720c */ /* 0x008fda0003f04270 */
[----:B------:R-:W-:Y:S05]  /*0150*/  @P0 BRA `(.L_x_1) ;  /* 0x00000000006c0947 */ /* 0x000fea0003800000 */
[----:B------:R-:W0:Y:S02]  /*0160*/  LDC.64 R6, c[0x0][0x388] ;  /* 0x0000e200ff067b82 */ /* 0x000e240000000a00 */
[----:B0-----:R-:W2:Y:S01]  /*0170*/  LDG.E R6, desc[UR4][R6.64] ;  /* 0x0000000406067981 */ /* 0x001ea2000c1e1900 */
[----:B------:R-:W-:Y:S01]  /*0180*/  ISETP.GE.AND P0, PT, R15, 0x1, PT ;  /* 0x000000010f00780c */ /* 0x000fe20003f06270 */
[----:B------:R-:W-:Y:S02]  /*0190*/  IMAD.MOV.U32 R11, RZ, RZ, RZ ;  /* 0x000000ffff0b7224 */ /* 0x000fe400078e00ff */
[----:B------:R-:W-:Y:S01]  /*01a0*/  IMAD.MOV.U32 R13, RZ, RZ, RZ ;  /* 0x000000ffff0d7224 */ /* 0x000fe200078e00ff */
[----:B--2---:R-:W-:-:S13]  /*01b0*/  ISETP.LT.OR P0, PT, R5, R6, !P0 ;  /* 0x000000060500720c */ /* 0x004fda0004701670 */
[----:B------:R-:W-:Y:S05]  /*01c0*/  @P0 BRA `(.L_x_1) ;  /* 0x0000000000500947 */ /* 0x000fea0003800000 */
[----:B------:R-:W0:Y:S01]  /*01d0*/  LDC.64 R2, c[0x0][0x388] ;  /* 0x0000e200ff027b82 */ /* 0x000e220000000a00 */
[----:B------:R-:W-:Y:S02]  /*01e0*/  HFMA2 R8, -RZ, RZ, 0, 0 ;  /* 0x00000000ff087431 */ /* 0x000fe400000001ff */
[----:B------:R-:W-:-:S07]  /*01f0*/  IMAD.MOV.U32 R9, RZ, RZ, R4 ;  /* 0x000000ffff097224 */ /* 0x000fce00078e0004 */
.L_x_4:
[----:B------:R-:W-:-:S05]  /*0200*/  IMAD.IADD R13, R8, 0x1, R9 ;  /* 0x00000001080d7824 */ /* 0x000fca00078e0209 */
[----:B------:R-:W-:-:S05]  /*0210*/  SHF.R.U32.HI R13, RZ, 0x1, R13 ;  /* 0x00000001ff0d7819 */ /* 0x000fca000001160d */
[----:B0-----:R-:W-:-:S06]  /*0220*/  IMAD.WIDE.U32 R6, R13, 0x4, R2 ;  /* 0x000000040d067825 */ /* 0x001fcc00078e0002 */
[----:B------:R-:W2:Y:S01]  /*0230*/  LDG.E R6, desc[UR4][R6.64] ;  /* 0x0000000406067981 */ /* 0x000ea2000c1e1900 */
[----:B------:R-:W-:Y:S01]  /*0240*/  BSSY.RELIABLE B1, `(.L_x_2) ;  /* 0x0000009000017945 */ /* 0x000fe20003800100 */
[----:B--2---:R-:W-:-:S13]  /*0250*/  ISETP.GE.AND P0, PT, R5, R6, PT ;  /* 0x000000060500720c */ /* 0x004fda0003f06270 */
[----:B------:R-:W-:Y:S01]  /*0260*/  @!P0 IADD3 R9, PT, PT, R13, -0x1, RZ ;  /* 0xffffffff0d098810 */ /* 0x000fe20007ffe0ff */
[----:B------:R-:W-:Y:S06]  /*0270*/  @!P0 BRA `(.L_x_3) ;  /* 0x0000000000148947 */ /* 0x000fec0003800000 */
[----:B------:R-:W-:Y:S01]  /*0280*/  ISETP.GT.AND P0, PT, R5, R6, PT ;  /* 0x000000060500720c */ /* 0x000fe20003f04270 */
[----:B------:R-:W-:-:S12]  /*0290*/  IMAD.MOV.U32 R11, RZ, RZ, 0x1 ;  /* 0x00000001ff0b7424 */ /* 0x000fd800078e00ff */
[----:B------:R-:W-:Y:S05]  /*02a0*/  @!P0 BREAK.RELIABLE B1 ;  /* 0x0000000000018942 */ /* 0x000fea0003800100 */
[----:B------:R-:W-:Y:S05]  /*02b0*/  @!P0 BRA `(.L_x_1) ;  /* 0x0000000000148947 */ /* 0x000fea0003800000 */
[----:B------:R-:W-:-:S07]  /*02c0*/  VIADD R8, R13, 0x1 ;  /* 0x000000010d087836 */ /* 0x000fce0000000000 */
.L_x_3:
[----:B------:R-:W-:Y:S05]  /*02d0*/  BSYNC.RELIABLE B1 ;  /* 0x0000000000017941 */ /* 0x000fea0003800100 */
.L_x_2:
[----:B------:R-:W-:-:S13]  /*02e0*/  ISETP.GT.AND P0, PT, R8, R9, PT ;  /* 0x000000090800720c */ /* 0x000fda0003f04270 */
[----:B------:R-:W-:Y:S05]  /*02f0*/  @!P0 BRA `(.L_x_4) ;  /* 0xfffffffc00c08947 */ /* 0x000fea000383ffff */
[----:B------:R-:W-:-:S07]  /*0300*/  MOV R11, RZ ;  /* 0x000000ff000b7202 */ /* 0x000fce0000000f00 */
.L_x_1:
[----:B------:R-:W-:Y:S05]  /*0310*/  BSYNC.RECONVERGENT B0 ;  /* 0x0000000000007941 */ /* 0x000fea0003800200 */
.L_x_0:
[----:B------:R-:W-:Y:S05]  /*0320*/  WARPSYNC.ALL ;  /* 0x0000000000007948 */ /* 0x000fea0003800000 */
[----:B------:R-:W0:Y:S01]  /*0330*/  LDC.64 R6, c[0x0][0x390] ;  /* 0x0000e400ff067b82 */ /* 0x000e220000000a00 */
[----:B------:R-:W-:Y:S01]  /*0340*/  IADD3 R11, PT, PT, R13, R11, R0 ;  /* 0x0000000b0d0b7210 */ /* 0x000fe20007ffe000 */
[----:B------:R-:W-:-:S06]  /*0350*/  IMAD.WIDE R2, R0, 0x4, R2 ;  /* 0x0000000400027825 */ /* 0x000fcc00078e0202 */
[----:B------:R-:W1:Y:S08]  /*0360*/  LDC R15, c[0x0][0x398] ;  /* 0x0000e600ff0f7b82 */ /* 0x000e700000000800 */
[----:B------:R-:W1:Y:S01]  /*0370*/  LDC.64 R8, c[0x0][0x380] ;  /* 0x0000e000ff087b82 */ /* 0x000e620000000a00 */
[----:B0-----:R-:W-:-:S05]  /*0380*/  IMAD.WIDE R6, R11, 0x4, R6 ;  /* 0x000000040b067825 */ /* 0x001fca00078e0206 */
[----:B------:R0:W-:Y:S04]  /*0390*/  STG.E desc[UR4][R6.64], R5 ;  /* 0x0000000506007986 */ /* 0x0001e8000c101904 */
[----:B------:R-:W2:Y:S01]  /*03a0*/  LDG.E R11, desc[UR4][R2.64] ;  /* 0x00000004020b7981 */ /* 0x000ea2000c1e1900 */
[----:B-1----:R-:W-:-:S06]  /*03b0*/  IMAD.WIDE R8, R15, 0x4, R8 ;  /* 0x000000040f087825 */ /* 0x002fcc00078e0208 */
[----:B------:R-:W2:Y:S01]  /*03c0*/  LDG.E R8, desc[UR4][R8.64+-0x4] ;  /* 0xfffffc0408087981 */ /* 0x000ea2000c1e1900 */
[----:B------:R-:W1:Y:S01]  /*03d0*/  LDCU UR6, c[0x0][0x398] ;  /* 0x00007300ff0677ac */ /* 0x000e620008000800 */
[----:B------:R-:W-:Y:S01]  /*03e0*/  BSSY.RECONVERGENT B0, `(.L_x_5) ;  /* 0x000001b000007945 */ /* 0x000fe20003800200 */
[----:B-1----:R-:W-:Y:S01]  /*03f0*/  IMAD.U32 R13, RZ, RZ, UR6 ;  /* 0x00000006ff0d7e24 */ /* 0x002fe2000f8e00ff */
[----:B--2---:R-:W-:-:S13]  /*0400*/  ISETP.GT.AND P0, PT, R11, R8, PT ;  /* 0x000000080b00720c */ /* 0x004fda0003f04270 */
[----:B0-----:R-:W-:Y:S05]  /*0410*/  @P0 BRA `(.L_x_6) ;  /* 0x00000000005c0947 */ /* 0x001fea0003800000 */
[----:B------:R-:W0:Y:S02]  /*0420*/  LDC.64 R2, c[0x0][0x380] ;  /* 0x0000e000ff027b82 */ /* 0x000e240000000a00 */
[----:B0-----:R-:W2:Y:S01]  /*0430*/  LDG.E R2, desc[UR4][R2.64] ;  /* 0x0000000402027981 */ /* 0x001ea2000c1e1900 */
[----:B------:R-:W-:Y:S01]  /*0440*/  ISETP.GE.AND P0, PT, R15, 0x1, PT ;  /* 0x000000010f00780c */ /* 0x000fe20003f06270 */
[----:B------:R-:W-:-:S03]  /*0450*/  IMAD.MOV.U32 R13, RZ, RZ, RZ ;  /* 0x000000ffff0d7224 */ /* 0x000fc600078e00ff */
[----:B--2---:R-:W-:-:S13]  /*0460*/  ISETP.LT.OR P0, PT, R11, R2, !P0 ;  /* 0x000000020b00720c */ /* 0x004fda0004701670 */
[----:B------:R-:W-:Y:S05]  /*0470*/  @P0 BRA `(.L_x_6) ;  /* 0x0000000000440947 */ /* 0x000fea0003800000 */
[----:B------:R-:W0:Y:S01]  /*0480*/  LDC.64 R6, c[0x0][0x380] ;  /* 0x0000e000ff067b82 */ /* 0x000e220000000a00 */
[----:B------:R-:W-:-:S07]  /*0490*/  HFMA2 R5, -RZ, RZ, 0, 0 ;  /* 0x00000000ff057431 */ /* 0x000fce00000001ff */
.L_x_9:
        /* <DEDUP_REMOVED lines=8> */
[----:B------:R-:W-:-:S13]  /*0520*/  ISETP.GT.AND P0, PT, R11, R2, PT ;  /* 0x000000020b00720c */ /* 0x000fda0003f04270 */
[----:B------:R-:W-:Y:S05]  /*0530*/  @!P0 BREAK.RELIABLE B1 ;  /* 0x0000000000018942 */ /* 0x000fea0003800100 */
[----:B------:R-:W-:Y:S05]  /*0540*/  @!P0 BRA `(.L_x_6) ;  /* 0x0000000000108947 */ /* 0x000fea0003800000 */
[----:B------:R-:W-:-:S07]  /*0550*/  VIADD R5, R13, 0x1 ;  /* 0x000000010d057836 */ /* 0x000fce0000000000 */
.L_x_8:
[----:B------:R-:W-:Y:S05]  /*0560*/  BSYNC.RELIABLE B1 ;  /* 0x0000000000017941 */ /* 0x000fea0003800100 */
.L_x_7:
[----:B------:R-:W-:-:S13]  /*0570*/  ISETP.GT.AND P0, PT, R5, R4, PT ;  /* 0x000000040500720c */ /* 0x000fda0003f04270 */
[----:B------:R-:W-:Y:S05]  /*0580*/  @!P0 BRA `(.L_x_9) ;  /* 0xfffffffc00c48947 */ /* 0x000fea000383ffff */
.L_x_6:
[----:B------:R-:W-:Y:S05]  /*0590*/  BSYNC.RECONVERGENT B0 ;  /* 0x0000000000007941 */ /* 0x000fea0003800200 */
.L_x_5:
[----:B------:R-:W-:Y:S05]  /*05a0*/  WARPSYNC.ALL ;  /* 0x0000000000007948 */ /* 0x000fea0003800000 */
[----:B------:R-:W0:Y:S01]  /*05b0*/  LDC.64 R2, c[0x0][0x390] ;  /* 0x0000e400ff027b82 */ /* 0x000e220000000a00 */
[----:B------:R-:W-:-:S05]  /*05c0*/  IADD3 R13, PT, PT, R0, R13, RZ ;  /* 0x0000000d000d7210 */ /* 0x000fca0007ffe0ff */
[----:B0-----:R-:W-:-:S05]  /*05d0*/  IMAD.WIDE R2, R13, 0x4, R2 ;  /* 0x000000040d027825 */ /* 0x001fca00078e0202 */
[----:B------:R-:W-:Y:S01]  /*05e0*/  STG.E desc[UR4][R2.64], R11 ;  /* 0x0000000b02007986 */ /* 0x000fe2000c101904 */
[----:B------:R-:W-:Y:S05]  /*05f0*/  EXIT ;  /* 0x000000000000794d */ /* 0x000fea0003800000 */
.L_x_10:
[----:B------:R-:W-:-:S00]  /*0600*/  BRA `(.L_x_10) ;  /* 0xfffffffc00fc7947 */ /* 0x000fc0000383ffff */
[----:B------:R-:W-:-:S00]  /*0610*/  NOP ;  /* 0x0000000000007918 */ /* 0x000fc00000000000 */
        /* <DEDUP_REMOVED lines=14> */
.L_x_11:


//--------------------- .nv.shared.reserved.0     --------------------------
	.section	.nv.shared.reserved.0,"aw",@nobits
	.weak		__nv_reservedSMEM_offset_0_alias
	.size		__nv_reservedSMEM_offset_0_alias, 0, 64
	.other		__nv_reservedSMEM_offset_0_alias,@"STO_CUDA_RESERVED_SHARED STV_DEFAULT"
__nv_reservedSMEM_offset_0_alias:
	.zero		0
	.zero		64


//--------------------- .nv.constant0._Z7d_mergePiS_S_i --------------------------
	.section	.nv.constant0._Z7d_mergePiS_S_i,"a",@progbits
	.sectionflags	@""
	.align	4
.nv.constant0._Z7d_mergePiS_S_i:
	.zero		924


//--------------------- SYMBOLS --------------------------

	.type		.nv.reservedSmem.offset0,@object
	.size		.nv.reservedSmem.offset0,0x4
